//
// Generated by NVIDIA NVVM Compiler
//
// Compiler Build ID: CL-36424714
// Cuda compilation tools, release 13.0, V13.0.88
// Based on NVVM 20.0.0
//

.version 9.0
.target sm_100
.address_size 64

	// .globl	_Z10busyKernelv

.visible .entry _Z10busyKernelv()
{


	ret;

}


// ===== COMPILED SASS (sm_100) =====

	.target	sm_100

	.elftype	@"ET_EXEC"


//--------------------- .note.nv.tkinfo           --------------------------
	.section	.note.nv.tkinfo,"",@"SHT_NOTE"
	.sectionflags	@"SHF_NOTE_NV_TKINFO"
	.tkinfo
        /*0018*/ 	.word	0x00000002
        /*0030*/ 	.string	""
        /*0030*/ 	.string	"ptxas"
        /*0030*/ 	.string	"Cuda compilation tools, release 13.0, V13.0.88"
        /*0030*/ 	.string	"Build cuda_13.0.r13.0/compiler.36424714_0"
        /*0030*/ 	.string	"-arch sm_100 -m 64 "



//--------------------- .note.nv.cuinfo           --------------------------
	.section	.note.nv.cuinfo,"",@"SHT_NOTE"
	.sectionflags	@"SHF_NOTE_NV_CUINFO"
        /*0018*/ 	.short	0x0002
        /*001a*/ 	.short	0x0064
        /*001c*/ 	.short	0x0082
	.zero		2


//--------------------- .nv.info                  --------------------------
	.section	.nv.info,"",@"SHT_CUDA_INFO"
	.align	4


	//----- nvinfo : EIATTR_REGCOUNT
	.align		4
        /*0000*/ 	.byte	0x04, 0x2f
        /*0002*/ 	.short	(.L_1 - .L_0)
	.align		4
.L_0:
        /*0004*/ 	.word	index@(_Z10busyKernelv)
        /*0008*/ 	.word	0x00000004


	//----- nvinfo : EIATTR_FRAME_SIZE
	.align		4
.L_1:
        /*000c*/ 	.byte	0x04, 0x11
        /*000e*/ 	.short	(.L_3 - .L_2)
	.align		4
.L_2:
        /*0010*/ 	.word	index@(_Z10busyKernelv)
        /*0014*/ 	.word	0x00000000


	//----- nvinfo : EIATTR_MIN_STACK_SIZE
	.align		4
.L_3:
        /*0018*/ 	.byte	0x04, 0x12
        /*001a*/ 	.short	(.L_5 - .L_4)
	.align		4
.L_4:
        /*001c*/ 	.word	index@(_Z10busyKernelv)
        /*0020*/ 	.word	0x00000000
.L_5:


//--------------------- .nv.compat                --------------------------
	.section	.nv.compat,"",@"SHT_CUDA_COMPAT_INFO"
	.align	4
        /*0000*/ 	.byte	0x02, 0x09, 0x00, 0x00, 0x02, 0x02, 0x01, 0x00, 0x02, 0x05, 0x05, 0x00, 0x03, 0x07, 0x01, 0x01
        /*0010*/ 	.byte	0x02, 0x03, 0x00, 0x00, 0x02, 0x06, 0x01, 0x00, 0x04, 0x0b, 0x08, 0x00, 0x09, 0x00, 0x00, 0x00
        /*0020*/ 	.byte	0x00, 0x00, 0x00, 0x00


//--------------------- .nv.info._Z10busyKernelv  --------------------------
	.section	.nv.info._Z10busyKernelv,"",@"SHT_CUDA_INFO"
	.sectionflags	@""
	.align	4


	//----- nvinfo : EIATTR_CUDA_API_VERSION
	.align		4
        /*0000*/ 	.byte	0x04, 0x37
        /*0002*/ 	.short	(.L_7 - .L_6)
.L_6:
        /*0004*/ 	.word	0x00000082


	//----- nvinfo : EIATTR_SPARSE_MMA_MASK
	.align		4
.L_7:
        /*0008*/ 	.byte	0x03, 0x50
        /*000a*/ 	.short	0x0000


	//----- nvinfo : EIATTR_MAXREG_COUNT
	.align		4
        /*000c*/ 	.byte	0x03, 0x1b
        /*000e*/ 	.short	0x00ff


	//----- nvinfo : EIATTR_MERCURY_ISA_VERSION
	.align		4
        /*0010*/ 	.byte	0x03, 0x5f
        /*0012*/ 	.short	0x0101


	//----- nvinfo : EIATTR_VRC_CTA_INIT_COUNT
	.align		4
        /*0014*/ 	.byte	0x02, 0x4a
	.zero		1
	.zero		1


	//----- nvinfo : EIATTR_EXIT_INSTR_OFFSETS
	.align		4
        /*0018*/ 	.byte	0x04, 0x1c
        /*001a*/ 	.short	(.L_9 - .L_8)


	//   ....[0]....
.L_8:
        /*001c*/ 	.word	0x00000010


	//----- nvinfo : EIATTR_SW_WAR
	.align		4
.L_9:
        /*0020*/ 	.byte	0x04, 0x36
        /*0022*/ 	.short	(.L_11 - .L_10)
.L_10:
        /*0024*/ 	.word	0x00000008
.L_11:


//--------------------- .nv.callgraph             --------------------------
	.section	.nv.callgraph,"",@"SHT_CUDA_CALLGRAPH"
	.align	4
	.sectionentsize	8
	.align		4
        /*0000*/ 	.word	0x00000000
	.align		4
        /*0004*/ 	.word	0xffffffff
	.align		4
        /*0008*/ 	.word	0x00000000
	.align		4
        /*000c*/ 	.word	0xfffffffe
	.align		4
        /*0010*/ 	.word	0x00000000
	.align		4
        /*0014*/ 	.word	0xfffffffd
	.align		4
        /*0018*/ 	.word	0x00000000
	.align		4
        /*001c*/ 	.word	0xfffffffc


//--------------------- .text._Z10busyKernelv     --------------------------
	.section	.text._Z10busyKernelv,"ax",@progbits
	.align	128
        .global         _Z10busyKernelv
        .type           _Z10busyKernelv,@function
        .size           _Z10busyKernelv,(.L_x_1 - _Z10busyKernelv)
        .other          _Z10busyKernelv,@"STO_CUDA_ENTRY STV_DEFAULT"
_Z10busyKernelv:
.text._Z10busyKernelv:
[----:B------:R-:W-:Y:S01]  /*0000*/  LDC R1, c[0x0][0x37c] ;  /* 0x0000df00ff017b82 */ /* 0x000fe20000000800 */
[----:B------:R-:W-:Y:S05]  /*0010*/  EXIT ;  /* 0x000000000000794d */ /* 0x000fea0003800000 */
.L_x_0:
[----:B------:R-:W-:-:S00]  /*0020*/  BRA `(.L_x_0) ;  /* 0xfffffffc00fc7947 */ /* 0x000fc0000383ffff */
[----:B------:R-:W-:-:S00]  /*0030*/  NOP ;  /* 0x0000000000007918 */ /* 0x000fc00000000000 */
        /* <DEDUP_REMOVED lines=12> */
.L_x_1:


//--------------------- .nv.shared.reserved.0     --------------------------
	.section	.nv.shared.reserved.0,"aw",@nobits
	.weak		__nv_reservedSMEM_offset_0_alias
	.size		__nv_reservedSMEM_offset_0_alias, 0, 64
	.other		__nv_reservedSMEM_offset_0_alias,@"STO_CUDA_RESERVED_SHARED STV_DEFAULT"
__nv_reservedSMEM_offset_0_alias:
	.zero		0
	.zero		64


//--------------------- .nv.constant0._Z10busyKernelv --------------------------
	.section	.nv.constant0._Z10busyKernelv,"a",@progbits
	.sectionflags	@""
	.align	4
.nv.constant0._Z10busyKernelv:
	.zero		896


//--------------------- SYMBOLS --------------------------

	.type		.nv.reservedSmem.offset0,@object
	.size		.nv.reservedSmem.offset0,0x4
